//
// Generated by NVIDIA NVVM Compiler
//
// Compiler Build ID: CL-36424714
// Cuda compilation tools, release 13.0, V13.0.88
// Based on NVVM 20.0.0
//

.version 9.0
.target sm_100
.address_size 64

	// .globl	_Z15mean_kernel_devPKfPf

.visible .entry _Z15mean_kernel_devPKfPf(
	.param .u64 .ptr .align 1 _Z15mean_kernel_devPKfPf_param_0,
	.param .u64 .ptr .align 1 _Z15mean_kernel_devPKfPf_param_1
)
{
	.reg .pred 	%p<2>;
	.reg .b32 	%r<10>;
	.reg .b32 	%f<66>;
	.reg .b64 	%rd<9>;

	ld.param.u64 	%rd1, [_Z15mean_kernel_devPKfPf_param_0];
	ld.param.u64 	%rd2, [_Z15mean_kernel_devPKfPf_param_1];
	mov.u32 	%r2, %ctaid.x;
	mov.u32 	%r3, %ntid.x;
	mov.u32 	%r4, %tid.x;
	mad.lo.s32 	%r1, %r2, %r3, %r4;
	setp.gt.s32 	%p1, %r1, 511;
	@%p1 bra 	$L__BB0_2;
	cvta.to.global.u64 	%rd3, %rd2;
	cvta.to.global.u64 	%rd4, %rd1;
	shr.s32 	%r5, %r1, 31;
	shr.u32 	%r6, %r5, 26;
	add.s32 	%r7, %r1, %r6;
	shr.u32 	%r8, %r7, 6;
	mad.lo.s32 	%r9, %r8, 1984, %r1;
	mul.wide.s32 	%rd5, %r9, 4;
	add.s64 	%rd6, %rd4, %rd5;
	ld.global.nc.f32 	%f1, [%rd6];
	add.f32 	%f2, %f1, 0f00000000;
	ld.global.nc.f32 	%f3, [%rd6+256];
	add.f32 	%f4, %f2, %f3;
	ld.global.nc.f32 	%f5, [%rd6+512];
	add.f32 	%f6, %f4, %f5;
	ld.global.nc.f32 	%f7, [%rd6+768];
	add.f32 	%f8, %f6, %f7;
	ld.global.nc.f32 	%f9, [%rd6+1024];
	add.f32 	%f10, %f8, %f9;
	ld.global.nc.f32 	%f11, [%rd6+1280];
	add.f32 	%f12, %f10, %f11;
	ld.global.nc.f32 	%f13, [%rd6+1536];
	add.f32 	%f14, %f12, %f13;
	ld.global.nc.f32 	%f15, [%rd6+1792];
	add.f32 	%f16, %f14, %f15;
	ld.global.nc.f32 	%f17, [%rd6+2048];
	add.f32 	%f18, %f16, %f17;
	ld.global.nc.f32 	%f19, [%rd6+2304];
	add.f32 	%f20, %f18, %f19;
	ld.global.nc.f32 	%f21, [%rd6+2560];
	add.f32 	%f22, %f20, %f21;
	ld.global.nc.f32 	%f23, [%rd6+2816];
	add.f32 	%f24, %f22, %f23;
	ld.global.nc.f32 	%f25, [%rd6+3072];
	add.f32 	%f26, %f24, %f25;
	ld.global.nc.f32 	%f27, [%rd6+3328];
	add.f32 	%f28, %f26, %f27;
	ld.global.nc.f32 	%f29, [%rd6+3584];
	add.f32 	%f30, %f28, %f29;
	ld.global.nc.f32 	%f31, [%rd6+3840];
	add.f32 	%f32, %f30, %f31;
	ld.global.nc.f32 	%f33, [%rd6+4096];
	add.f32 	%f34, %f32, %f33;
	ld.global.nc.f32 	%f35, [%rd6+4352];
	add.f32 	%f36, %f34, %f35;
	ld.global.nc.f32 	%f37, [%rd6+4608];
	add.f32 	%f38, %f36, %f37;
	ld.global.nc.f32 	%f39, [%rd6+4864];
	add.f32 	%f40, %f38, %f39;
	ld.global.nc.f32 	%f41, [%rd6+5120];
	add.f32 	%f42, %f40, %f41;
	ld.global.nc.f32 	%f43, [%rd6+5376];
	add.f32 	%f44, %f42, %f43;
	ld.global.nc.f32 	%f45, [%rd6+5632];
	add.f32 	%f46, %f44, %f45;
	ld.global.nc.f32 	%f47, [%rd6+5888];
	add.f32 	%f48, %f46, %f47;
	ld.global.nc.f32 	%f49, [%rd6+6144];
	add.f32 	%f50, %f48, %f49;
	ld.global.nc.f32 	%f51, [%rd6+6400];
	add.f32 	%f52, %f50, %f51;
	ld.global.nc.f32 	%f53, [%rd6+6656];
	add.f32 	%f54, %f52, %f53;
	ld.global.nc.f32 	%f55, [%rd6+6912];
	add.f32 	%f56, %f54, %f55;
	ld.global.nc.f32 	%f57, [%rd6+7168];
	add.f32 	%f58, %f56, %f57;
	ld.global.nc.f32 	%f59, [%rd6+7424];
	add.f32 	%f60, %f58, %f59;
	ld.global.nc.f32 	%f61, [%rd6+7680];
	add.f32 	%f62, %f60, %f61;
	ld.global.nc.f32 	%f63, [%rd6+7936];
	add.f32 	%f64, %f62, %f63;
	mul.f32 	%f65, %f64, 0f3D000000;
	mul.wide.s32 	%rd7, %r1, 4;
	add.s64 	%rd8, %rd3, %rd7;
	st.global.f32 	[%rd8], %f65;
$L__BB0_2:
	ret;

}


// ===== COMPILED SASS (sm_100) =====

	.target	sm_100

	.elftype	@"ET_EXEC"


//--------------------- .note.nv.tkinfo           --------------------------
	.section	.note.nv.tkinfo,"",@"SHT_NOTE"
	.sectionflags	@"SHF_NOTE_NV_TKINFO"
	.tkinfo
        /*0018*/ 	.word	0x00000002
        /*0030*/ 	.string	""
        /*0030*/ 	.string	"ptxas"
        /*0030*/ 	.string	"Cuda compilation tools, release 13.0, V13.0.88"
        /*0030*/ 	.string	"Build cuda_13.0.r13.0/compiler.36424714_0"
        /*0030*/ 	.string	"-arch sm_100 -m 64 "



//--------------------- .note.nv.cuinfo           --------------------------
	.section	.note.nv.cuinfo,"",@"SHT_NOTE"
	.sectionflags	@"SHF_NOTE_NV_CUINFO"
        /*0018*/ 	.short	0x0002
        /*001a*/ 	.short	0x0064
        /*001c*/ 	.short	0x0082
	.zero		2


//--------------------- .nv.info                  --------------------------
	.section	.nv.info,"",@"SHT_CUDA_INFO"
	.align	4


	//----- nvinfo : EIATTR_REGCOUNT
	.align		4
        /*0000*/ 	.byte	0x04, 0x2f
        /*0002*/ 	.short	(.L_1 - .L_0)
	.align		4
.L_0:
        /*0004*/ 	.word	index@(_Z15mean_kernel_devPKfPf)
        /*0008*/ 	.word	0x0000001e


	//----- nvinfo : EIATTR_FRAME_SIZE
	.align		4
.L_1:
        /*000c*/ 	.byte	0x04, 0x11
        /*000e*/ 	.short	(.L_3 - .L_2)
	.align		4
.L_2:
        /*0010*/ 	.word	index@(_Z15mean_kernel_devPKfPf)
        /*0014*/ 	.word	0x00000000


	//----- nvinfo : EIATTR_MIN_STACK_SIZE
	.align		4
.L_3:
        /*0018*/ 	.byte	0x04, 0x12
        /*001a*/ 	.short	(.L_5 - .L_4)
	.align		4
.L_4:
        /*001c*/ 	.word	index@(_Z15mean_kernel_devPKfPf)
        /*0020*/ 	.word	0x00000000
.L_5:


//--------------------- .nv.compat                --------------------------
	.section	.nv.compat,"",@"SHT_CUDA_COMPAT_INFO"
	.align	4
        /*0000*/ 	.byte	0x02, 0x09, 0x00, 0x00, 0x02, 0x02, 0x01, 0x00, 0x02, 0x05, 0x05, 0x00, 0x03, 0x07, 0x01, 0x01
        /*0010*/ 	.byte	0x02, 0x03, 0x00, 0x00, 0x02, 0x06, 0x01, 0x00, 0x04, 0x0b, 0x08, 0x00, 0x09, 0x00, 0x00, 0x00
        /*0020*/ 	.byte	0x00, 0x00, 0x00, 0x00


//--------------------- .nv.info._Z15mean_kernel_devPKfPf --------------------------
	.section	.nv.info._Z15mean_kernel_devPKfPf,"",@"SHT_CUDA_INFO"
	.sectionflags	@""
	.align	4


	//----- nvinfo : EIATTR_CUDA_API_VERSION
	.align		4
        /*0000*/ 	.byte	0x04, 0x37
        /*0002*/ 	.short	(.L_7 - .L_6)
.L_6:
        /*0004*/ 	.word	0x00000082


	//----- nvinfo : EIATTR_KPARAM_INFO
	.align		4
.L_7:
        /*0008*/ 	.byte	0x04, 0x17
        /*000a*/ 	.short	(.L_9 - .L_8)
.L_8:
        /*000c*/ 	.word	0x00000000
        /*0010*/ 	.short	0x0001
        /*0012*/ 	.short	0x0008
        /*0014*/ 	.byte	0x00, 0xf5, 0x21, 0x00


	//----- nvinfo : EIATTR_KPARAM_INFO
	.align		4
.L_9:
        /*0018*/ 	.byte	0x04, 0x17
        /*001a*/ 	.short	(.L_11 - .L_10)
.L_10:
        /*001c*/ 	.word	0x00000000
        /*0020*/ 	.short	0x0000
        /*0022*/ 	.short	0x0000
        /*0024*/ 	.byte	0x00, 0xf5, 0x21, 0x00


	//----- nvinfo : EIATTR_SPARSE_MMA_MASK
	.align		4
.L_11:
        /*0028*/ 	.byte	0x03, 0x50
        /*002a*/ 	.short	0x0000


	//----- nvinfo : EIATTR_MAXREG_COUNT
	.align		4
        /*002c*/ 	.byte	0x03, 0x1b
        /*002e*/ 	.short	0x00ff


	//----- nvinfo : EIATTR_MERCURY_ISA_VERSION
	.align		4
        /*0030*/ 	.byte	0x03, 0x5f
        /*0032*/ 	.short	0x0101


	//----- nvinfo : EIATTR_VRC_CTA_INIT_COUNT
	.align		4
        /*0034*/ 	.byte	0x02, 0x4a
	.zero		1
	.zero		1


	//----- nvinfo : EIATTR_EXIT_INSTR_OFFSETS
	.align		4
        /*0038*/ 	.byte	0x04, 0x1c
        /*003a*/ 	.short	(.L_13 - .L_12)


	//   ....[0]....
.L_12:
        /*003c*/ 	.word	0x00000060


	//   ....[1]....
        /*0040*/ 	.word	0x00000520


	//----- nvinfo : EIATTR_CBANK_PARAM_SIZE
	.align		4
.L_13:
        /*0044*/ 	.byte	0x03, 0x19
        /*0046*/ 	.short	0x0010


	//----- nvinfo : EIATTR_PARAM_CBANK
	.align		4
        /*0048*/ 	.byte	0x04, 0x0a
        /*004a*/ 	.short	(.L_15 - .L_14)
	.align		4
.L_14:
        /*004c*/ 	.word	index@(.nv.constant0._Z15mean_kernel_devPKfPf)
        /*0050*/ 	.short	0x0380
        /*0052*/ 	.short	0x0010


	//----- nvinfo : EIATTR_SW_WAR
	.align		4
.L_15:
        /*0054*/ 	.byte	0x04, 0x36
        /*0056*/ 	.short	(.L_17 - .L_16)
.L_16:
        /*0058*/ 	.word	0x00000008
.L_17:


//--------------------- .nv.callgraph             --------------------------
	.section	.nv.callgraph,"",@"SHT_CUDA_CALLGRAPH"
	.align	4
	.sectionentsize	8
	.align		4
        /*0000*/ 	.word	0x00000000
	.align		4
        /*0004*/ 	.word	0xffffffff
	.align		4
        /*0008*/ 	.word	0x00000000
	.align		4
        /*000c*/ 	.word	0xfffffffe
	.align		4
        /*0010*/ 	.word	0x00000000
	.align		4
        /*0014*/ 	.word	0xfffffffd
	.align		4
        /*0018*/ 	.word	0x00000000
	.align		4
        /*001c*/ 	.word	0xfffffffc


//--------------------- .text._Z15mean_kernel_devPKfPf --------------------------
	.section	.text._Z15mean_kernel_devPKfPf,"ax",@progbits
	.align	128
        .global         _Z15mean_kernel_devPKfPf
        .type           _Z15mean_kernel_devPKfPf,@function
        .size           _Z15mean_kernel_devPKfPf,(.L_x_1 - _Z15mean_kernel_devPKfPf)
        .other          _Z15mean_kernel_devPKfPf,@"STO_CUDA_ENTRY STV_DEFAULT"
_Z15mean_kernel_devPKfPf:
.text._Z15mean_kernel_devPKfPf:
[----:B------:R-:W-:Y:S01]  /*0000*/  LDC R1, c[0x0][0x37c] ;  /* 0x0000df00ff017b82 */ /* 0x000fe20000000800 */
[----:B------:R-:W0:Y:S07]  /*0010*/  S2R R3, SR_TID.X ;  /* 0x0000000000037919 */ /* 0x000e2e0000002100 */
[----:B------:R-:W0:Y:S08]  /*0020*/  S2UR UR4, SR_CTAID.X ;  /* 0x00000000000479c3 */ /* 0x000e300000002500 */
[----:B------:R-:W0:Y:S02]  /*0030*/  LDC R0, c[0x0][0x360] ;  /* 0x0000d800ff007b82 */ /* 0x000e240000000800 */
[----:B0-----:R-:W-:-:S05]  /*0040*/  IMAD R0, R0, UR4, R3 ;  /* 0x0000000400007c24 */ /* 0x001fca000f8e0203 */
[----:B------:R-:W-:-:S13]  /*0050*/  ISETP.GT.AND P0, PT, R0, 0x1ff, PT ;  /* 0x000001ff0000780c */ /* 0x000fda0003f04270 */
[----:B------:R-:W-:Y:S05]  /*0060*/  @P0 EXIT ;  /* 0x000000000000094d */ /* 0x000fea0003800000 */
[----:B------:R-:W0:Y:S01]  /*0070*/  LDC.64 R2, c[0x0][0x380] ;  /* 0x0000e000ff027b82 */ /* 0x000e220000000a00 */
[----:B------:R-:W-:Y:S01]  /*0080*/  SHF.R.S32.HI R5, RZ, 0x1f, R0 ;  /* 0x0000001fff057819 */ /* 0x000fe20000011400 */
[----:B------:R-:W1:Y:S03]  /*0090*/  LDCU.64 UR4, c[0x0][0x358] ;  /* 0x00006b00ff0477ac */ /* 0x000e660008000a00 */
[----:B------:R-:W-:-:S04]  /*00a0*/  LEA.HI R5, R5, R0, RZ, 0x6 ;  /* 0x0000000005057211 */ /* 0x000fc800078f30ff */
[----:B------:R-:W-:-:S05]  /*00b0*/  SHF.R.U32.HI R5, RZ, 0x6, R5 ;  /* 0x00000006ff057819 */ /* 0x000fca0000011605 */
[----:B------:R-:W-:-:S04]  /*00c0*/  IMAD R5, R5, 0x7c0, R0 ;  /* 0x000007c005057824 */ /* 0x000fc800078e0200 */
[----:B0-----:R-:W-:-:S05]  /*00d0*/  IMAD.WIDE R2, R5, 0x4, R2 ;  /* 0x0000000405027825 */ /* 0x001fca00078e0202 */
[----:B-1----:R-:W2:Y:S04]  /*00e0*/  LDG.E.CONSTANT R5, desc[UR4][R2.64] ;  /* 0x0000000402057981 */ /* 0x002ea8000c1e9900 */
[----:B------:R-:W3:Y:S04]  /*00f0*/  LDG.E.CONSTANT R6, desc[UR4][R2.64+0x100] ;  /* 0x0001000402067981 */ /* 0x000ee8000c1e9900 */
[----:B------:R-:W4:Y:S04]  /*0100*/  LDG.E.CONSTANT R26, desc[UR4][R2.64+0x200] ;  /* 0x00020004021a7981 */ /* 0x000f28000c1e9900 */
[----:B------:R-:W5:Y:S04]  /*0110*/  LDG.E.CONSTANT R21, desc[UR4][R2.64+0x300] ;  /* 0x0003000402157981 */ /* 0x000f68000c1e9900 */
        /* <DEDUP_REMOVED lines=18> */
[----:B------:R-:W5:Y:S01]  /*0240*/  LDG.E.CONSTANT R7, desc[UR4][R2.64+0x1600] ;  /* 0x0016000402077981 */ /* 0x000f62000c1e9900 */
[----:B--2---:R-:W-:-:S04]  /*0250*/  FADD R5, RZ, R5 ;  /* 0x00000005ff057221 */ /* 0x004fc80000000000 */
[----:B---3--:R-:W-:Y:S02]  /*0260*/  FADD R5, R5, R6 ;  /* 0x0000000605057221 */ /* 0x008fe40000000000 */
[----:B------:R-:W2:Y:S02]  /*0270*/  LDG.E.CONSTANT R6, desc[UR4][R2.64+0x1700] ;  /* 0x0017000402067981 */ /* 0x000ea4000c1e9900 */
[----:B----4-:R-:W-:Y:S02]  /*0280*/  FADD R26, R5, R26 ;  /* 0x0000001a051a7221 */ /* 0x010fe40000000000 */
[----:B------:R-:W3:Y:S02]  /*0290*/  LDG.E.CONSTANT R5, desc[UR4][R2.64+0x1800] ;  /* 0x0018000402057981 */ /* 0x000ee4000c1e9900 */
[----:B-----5:R-:W-:Y:S02]  /*02a0*/  FADD R27, R26, R21 ;  /* 0x000000151a1b7221 */ /* 0x020fe40000000000 */
[----:B------:R-:W4:Y:S02]  /*02b0*/  LDG.E.CONSTANT R21, desc[UR4][R2.64+0x1900] ;  /* 0x0019000402157981 */ /* 0x000f24000c1e9900 */
[----:B------:R-:W-:-:S02]  /*02c0*/  FADD R27, R27, R22 ;  /* 0x000000161b1b7221 */ /* 0x000fc40000000000 */
[----:B------:R-:W5:Y:S02]  /*02d0*/  LDG.E.CONSTANT R22, desc[UR4][R2.64+0x1a00] ;  /* 0x001a000402167981 */ /* 0x000f64000c1e9900 */
[----:B------:R-:W-:Y:S02]  /*02e0*/  FADD R26, R27, R24 ;  /* 0x000000181b1a7221 */ /* 0x000fe40000000000 */
[----:B------:R-:W5:Y:S02]  /*02f0*/  LDG.E.CONSTANT R24, desc[UR4][R2.64+0x1b00] ;  /* 0x001b000402187981 */ /* 0x000f64000c1e9900 */
[----:B------:R-:W-:Y:S02]  /*0300*/  FADD R26, R26, R23 ;  /* 0x000000171a1a7221 */ /* 0x000fe40000000000 */
[----:B------:R-:W5:Y:S02]  /*0310*/  LDG.E.CONSTANT R23, desc[UR4][R2.64+0x1c00] ;  /* 0x001c000402177981 */ /* 0x000f64000c1e9900 */
[----:B------:R-:W-:-:S02]  /*0320*/  FADD R27, R26, R25 ;  /* 0x000000191a1b7221 */ /* 0x000fc40000000000 */
[----:B------:R-:W5:Y:S02]  /*0330*/  LDG.E.CONSTANT R25, desc[UR4][R2.64+0x1d00] ;  /* 0x001d000402197981 */ /* 0x000f64000c1e9900 */
[----:B------:R-:W-:Y:S02]  /*0340*/  FADD R27, R27, R20 ;  /* 0x000000141b1b7221 */ /* 0x000fe40000000000 */
[----:B------:R-:W5:Y:S04]  /*0350*/  LDG.E.CONSTANT R20, desc[UR4][R2.64+0x1e00] ;  /* 0x001e000402147981 */ /* 0x000f68000c1e9900 */
[----:B------:R0:W5:Y:S01]  /*0360*/  LDG.E.CONSTANT R26, desc[UR4][R2.64+0x1f00] ;  /* 0x001f0004021a7981 */ /* 0x000162000c1e9900 */
[----:B------:R-:W-:-:S04]  /*0370*/  FADD R4, R27, R4 ;  /* 0x000000041b047221 */ /* 0x000fc80000000000 */
[----:B------:R-:W-:-:S04]  /*0380*/  FADD R19, R4, R19 ;  /* 0x0000001304137221 */ /* 0x000fc80000000000 */
[----:B------:R-:W-:Y:S01]  /*0390*/  FADD R18, R19, R18 ;  /* 0x0000001213127221 */ /* 0x000fe20000000000 */
[----:B0-----:R-:W0:Y:S03]  /*03a0*/  LDC.64 R2, c[0x0][0x388] ;  /* 0x0000e200ff027b82 */ /* 0x001e260000000a00 */
[----:B------:R-:W-:-:S04]  /*03b0*/  FADD R17, R18, R17 ;  /* 0x0000001112117221 */ /* 0x000fc80000000000 */
        /* <DEDUP_REMOVED lines=9> */
[----:B------:R-:W-:Y:S01]  /*0450*/  FADD R7, R8, R7 ;  /* 0x0000000708077221 */ /* 0x000fe20000000000 */
[----:B0-----:R-:W-:-:S04]  /*0460*/  IMAD.WIDE R2, R0, 0x4, R2 ;  /* 0x0000000400027825 */ /* 0x001fc800078e0202 */
[----:B--2---:R-:W-:-:S04]  /*0470*/  FADD R6, R7, R6 ;  /* 0x0000000607067221 */ /* 0x004fc80000000000 */
[----:B---3--:R-:W-:-:S04]  /*0480*/  FADD R6, R6, R5 ;  /* 0x0000000506067221 */ /* 0x008fc80000000000 */
[----:B----4-:R-:W-:-:S04]  /*0490*/  FADD R21, R6, R21 ;  /* 0x0000001506157221 */ /* 0x010fc80000000000 */
[----:B-----5:R-:W-:-:S04]  /*04a0*/  FADD R21, R21, R22 ;  /* 0x0000001615157221 */ /* 0x020fc80000000000 */
[----:B------:R-:W-:-:S04]  /*04b0*/  FADD R24, R21, R24 ;  /* 0x0000001815187221 */ /* 0x000fc80000000000 */
[----:B------:R-:W-:-:S04]  /*04c0*/  FADD R24, R24, R23 ;  /* 0x0000001718187221 */ /* 0x000fc80000000000 */
[----:B------:R-:W-:-:S04]  /*04d0*/  FADD R25, R24, R25 ;  /* 0x0000001918197221 */ /* 0x000fc80000000000 */
[----:B------:R-:W-:-:S04]  /*04e0*/  FADD R25, R25, R20 ;  /* 0x0000001419197221 */ /* 0x000fc80000000000 */
[----:B------:R-:W-:-:S04]  /*04f0*/  FADD R25, R25, R26 ;  /* 0x0000001a19197221 */ /* 0x000fc80000000000 */
[----:B------:R-:W-:-:S05]  /*0500*/  FMUL R25, R25, 0.03125 ;  /* 0x3d00000019197820 */ /* 0x000fca0000400000 */
[----:B------:R-:W-:Y:S01]  /*0510*/  STG.E desc[UR4][R2.64], R25 ;  /* 0x0000001902007986 */ /* 0x000fe2000c101904 */
[----:B------:R-:W-:Y:S05]  /*0520*/  EXIT ;  /* 0x000000000000794d */ /* 0x000fea0003800000 */
.L_x_0:
[----:B------:R-:W-:-:S00]  /*0530*/  BRA `(.L_x_0) ;  /* 0xfffffffc00fc7947 */ /* 0x000fc0000383ffff */
[----:B------:R-:W-:-:S00]  /*0540*/  NOP ;  /* 0x0000000000007918 */ /* 0x000fc00000000000 */
        /* <DEDUP_REMOVED lines=11> */
.L_x_1:


//--------------------- .nv.shared.reserved.0     --------------------------
	.section	.nv.shared.reserved.0,"aw",@nobits
	.weak		__nv_reservedSMEM_offset_0_alias
	.size		__nv_reservedSMEM_offset_0_alias, 0, 64
	.other		__nv_reservedSMEM_offset_0_alias,@"STO_CUDA_RESERVED_SHARED STV_DEFAULT"
__nv_reservedSMEM_offset_0_alias:
	.zero		0
	.zero		64


//--------------------- .nv.constant0._Z15mean_kernel_devPKfPf --------------------------
	.section	.nv.constant0._Z15mean_kernel_devPKfPf,"a",@progbits
	.sectionflags	@""
	.align	4
.nv.constant0._Z15mean_kernel_devPKfPf:
	.zero		912


//--------------------- SYMBOLS --------------------------

	.type		.nv.reservedSmem.offset0,@object
	.size		.nv.reservedSmem.offset0,0x4
